//
// Generated by NVIDIA NVVM Compiler
//
// Compiler Build ID: CL-36424714
// Cuda compilation tools, release 13.0, V13.0.88
// Based on NVVM 20.0.0
//

.version 9.0
.target sm_100
.address_size 64

	// .globl	_Z18cuda_kernel_forcesPhS_6float3mm

.visible .entry _Z18cuda_kernel_forcesPhS_6float3mm(
	.param .u64 .ptr .align 1 _Z18cuda_kernel_forcesPhS_6float3mm_param_0,
	.param .u64 .ptr .align 1 _Z18cuda_kernel_forcesPhS_6float3mm_param_1,
	.param .align 4 .b8 _Z18cuda_kernel_forcesPhS_6float3mm_param_2[12],
	.param .u64 _Z18cuda_kernel_forcesPhS_6float3mm_param_3,
	.param .u64 _Z18cuda_kernel_forcesPhS_6float3mm_param_4
)
{
	.reg .pred 	%p<13>;
	.reg .b16 	%rs<4>;
	.reg .b32 	%r<51>;
	.reg .b32 	%f<36>;
	.reg .b64 	%rd<39>;

	ld.param.f32 	%f3, [_Z18cuda_kernel_forcesPhS_6float3mm_param_2+4];
	ld.param.f32 	%f2, [_Z18cuda_kernel_forcesPhS_6float3mm_param_2];
	ld.param.f32 	%f4, [_Z18cuda_kernel_forcesPhS_6float3mm_param_2+8];
	ld.param.u64 	%rd8, [_Z18cuda_kernel_forcesPhS_6float3mm_param_3];
	setp.leu.f32 	%p2, %f4, 0f00000000;
	@%p2 bra 	$L__BB0_6;
	mov.u32 	%r5, %tid.x;
	mov.u32 	%r6, %ntid.x;
	mov.u32 	%r7, %ctaid.x;
	mad.lo.s32 	%r8, %r7, %r6, %r5;
	mov.u32 	%r9, %tid.y;
	mov.u32 	%r10, %ntid.y;
	mov.u32 	%r11, %ctaid.y;
	mad.lo.s32 	%r12, %r11, %r10, %r9;
	add.s32 	%r14, %r8, 1;
	cvt.rn.f32.s32 	%f5, %r14;
	setp.leu.f32 	%p3, %f2, %f5;
	setp.lt.s32 	%p4, %r8, 1;
	add.s32 	%r15, %r12, 1;
	cvt.rn.f32.u32 	%f6, %r15;
	setp.leu.f32 	%p5, %f3, %f6;
	or.pred  	%p6, %p3, %p5;
	setp.eq.s32 	%p7, %r12, 0;
	cvt.u64.u32 	%rd10, %r12;
	mul.lo.s64 	%rd1, %rd8, %rd10;
	shl.b32 	%r16, %r8, 2;
	cvt.u64.u32 	%rd11, %r16;
	add.s32 	%r17, %r16, 4;
	cvt.s64.s32 	%rd2, %r17;
	add.s32 	%r18, %r12, -1;
	cvt.u64.u32 	%rd12, %r18;
	mad.lo.s64 	%rd3, %rd8, %rd12, %rd11;
	cvt.u64.u32 	%rd13, %r15;
	mad.lo.s64 	%rd4, %rd8, %rd13, %rd11;
	add.s64 	%rd5, %rd1, %rd11;
	or.pred  	%p8, %p6, %p4;
	or.pred  	%p1, %p8, %p7;
	mov.b32 	%r50, 0;
$L__BB0_2:
	@%p1 bra 	$L__BB0_5;
	add.s32 	%r2, %r50, 1;
	cvt.rn.f32.u32 	%f8, %r2;
	setp.leu.f32 	%p9, %f4, %f8;
	setp.eq.s32 	%p10, %r50, 0;
	or.pred  	%p11, %p10, %p9;
	@%p11 bra 	$L__BB0_5;
	ld.param.u64 	%rd38, [_Z18cuda_kernel_forcesPhS_6float3mm_param_4];
	ld.param.u64 	%rd37, [_Z18cuda_kernel_forcesPhS_6float3mm_param_1];
	ld.param.u64 	%rd36, [_Z18cuda_kernel_forcesPhS_6float3mm_param_0];
	cvt.u64.u32 	%rd14, %r50;
	mul.lo.s64 	%rd15, %rd38, %rd14;
	add.s64 	%rd16, %rd15, %rd1;
	add.s64 	%rd17, %rd5, %rd15;
	cvta.to.global.u64 	%rd18, %rd36;
	add.s64 	%rd19, %rd18, %rd17;
	mov.u32 	%r19, %ctaid.x;
	mov.u32 	%r20, %ntid.x;
	mov.u32 	%r21, %tid.x;
	mad.lo.s32 	%r22, %r19, %r20, %r21;
	shl.b32 	%r23, %r22, 2;
	add.s32 	%r24, %r23, -4;
	cvt.s64.s32 	%rd20, %r24;
	add.s64 	%rd21, %rd16, %rd20;
	cvta.to.global.u64 	%rd22, %rd37;
	add.s64 	%rd23, %rd22, %rd21;
	add.s64 	%rd24, %rd16, %rd2;
	add.s64 	%rd25, %rd22, %rd24;
	add.s64 	%rd26, %rd3, %rd15;
	add.s64 	%rd27, %rd22, %rd26;
	add.s64 	%rd28, %rd4, %rd15;
	add.s64 	%rd29, %rd22, %rd28;
	add.s32 	%r25, %r50, -1;
	cvt.s64.s32 	%rd30, %r25;
	mad.lo.s64 	%rd31, %rd38, %rd30, %rd5;
	add.s64 	%rd32, %rd22, %rd31;
	cvt.u64.u32 	%rd33, %r2;
	mad.lo.s64 	%rd34, %rd38, %rd33, %rd5;
	add.s64 	%rd35, %rd22, %rd34;
	ld.global.u8 	%r26, [%rd27+2];
	ld.global.u8 	%r27, [%rd29+2];
	ld.global.u8 	%r28, [%rd35+1];
	ld.global.u8 	%r29, [%rd32+1];
	add.s32 	%r30, %r27, %r28;
	sub.s32 	%r31, %r26, %r30;
	add.s32 	%r32, %r31, %r29;
	cvt.rn.f32.s32 	%f9, %r32;
	ld.global.u8 	%r33, [%rd35];
	ld.global.u8 	%r34, [%rd32];
	ld.global.u8 	%r35, [%rd25+2];
	ld.global.u8 	%r36, [%rd23+2];
	add.s32 	%r37, %r34, %r35;
	sub.s32 	%r38, %r33, %r37;
	add.s32 	%r39, %r38, %r36;
	cvt.rn.f32.s32 	%f10, %r39;
	ld.global.u8 	%r40, [%rd25+1];
	ld.global.u8 	%r41, [%rd23+1];
	ld.global.u8 	%r42, [%rd27];
	ld.global.u8 	%r43, [%rd29];
	add.s32 	%r44, %r41, %r42;
	sub.s32 	%r45, %r40, %r44;
	add.s32 	%r46, %r45, %r43;
	cvt.rn.f32.s32 	%f11, %r46;
	mul.f32 	%f12, %f10, %f10;
	fma.rn.f32 	%f13, %f9, %f9, %f12;
	fma.rn.f32 	%f14, %f11, %f11, %f13;
	sqrt.rn.f32 	%f15, %f14;
	rcp.rn.f32 	%f16, %f15;
	mul.f32 	%f17, %f16, %f9;
	mul.f32 	%f18, %f16, %f10;
	mul.f32 	%f19, %f16, %f11;
	mul.f32 	%f20, %f18, %f11;
	mul.f32 	%f21, %f19, %f10;
	sub.f32 	%f22, %f20, %f21;
	ld.global.u8 	%rs1, [%rd19];
	cvt.rn.f32.u16 	%f23, %rs1;
	add.f32 	%f24, %f22, %f23;
	cvt.rzi.u32.f32 	%r47, %f24;
	st.global.u8 	[%rd19], %r47;
	mul.f32 	%f25, %f19, %f9;
	mul.f32 	%f26, %f17, %f11;
	sub.f32 	%f27, %f25, %f26;
	ld.global.u8 	%rs2, [%rd19+1];
	cvt.rn.f32.u16 	%f28, %rs2;
	add.f32 	%f29, %f27, %f28;
	cvt.rzi.u32.f32 	%r48, %f29;
	st.global.u8 	[%rd19+1], %r48;
	mul.f32 	%f30, %f17, %f10;
	mul.f32 	%f31, %f18, %f9;
	sub.f32 	%f32, %f30, %f31;
	ld.global.u8 	%rs3, [%rd19+2];
	cvt.rn.f32.u16 	%f33, %rs3;
	add.f32 	%f34, %f32, %f33;
	cvt.rzi.u32.f32 	%r49, %f34;
	st.global.u8 	[%rd19+2], %r49;
$L__BB0_5:
	add.s32 	%r50, %r50, 1;
	cvt.rn.f32.u32 	%f35, %r50;
	setp.gt.f32 	%p12, %f4, %f35;
	@%p12 bra 	$L__BB0_2;
$L__BB0_6:
	ret;

}


// ===== COMPILED SASS (sm_100) =====

	.target	sm_100

	.elftype	@"ET_EXEC"


//--------------------- .note.nv.tkinfo           --------------------------
	.section	.note.nv.tkinfo,"",@"SHT_NOTE"
	.sectionflags	@"SHF_NOTE_NV_TKINFO"
	.tkinfo
        /*0018*/ 	.word	0x00000002
        /*0030*/ 	.string	""
        /*0030*/ 	.string	"ptxas"
        /*0030*/ 	.string	"Cuda compilation tools, release 13.0, V13.0.88"
        /*0030*/ 	.string	"Build cuda_13.0.r13.0/compiler.36424714_0"
        /*0030*/ 	.string	"-arch sm_100 -m 64 "



//--------------------- .note.nv.cuinfo           --------------------------
	.section	.note.nv.cuinfo,"",@"SHT_NOTE"
	.sectionflags	@"SHF_NOTE_NV_CUINFO"
        /*0018*/ 	.short	0x0002
        /*001a*/ 	.short	0x0064
        /*001c*/ 	.short	0x0082
	.zero		2


//--------------------- .nv.info                  --------------------------
	.section	.nv.info,"",@"SHT_CUDA_INFO"
	.align	4


	//----- nvinfo : EIATTR_REGCOUNT
	.align		4
        /*0000*/ 	.byte	0x04, 0x2f
        /*0002*/ 	.short	(.L_1 - .L_0)
	.align		4
.L_0:
        /*0004*/ 	.word	index@(_Z18cuda_kernel_forcesPhS_6float3mm)
        /*0008*/ 	.word	0x00000022


	//----- nvinfo : EIATTR_FRAME_SIZE
	.align		4
.L_1:
        /*000c*/ 	.byte	0x04, 0x11
        /*000e*/ 	.short	(.L_3 - .L_2)
	.align		4
.L_2:
        /*0010*/ 	.word	index@($__internal_1_$__cuda_sm20_sqrt_rn_f32_slowpath)
        /*0014*/ 	.word	0x00000000


	//----- nvinfo : EIATTR_FRAME_SIZE
	.align		4
.L_3:
        /*0018*/ 	.byte	0x04, 0x11
        /*001a*/ 	.short	(.L_5 - .L_4)
	.align		4
.L_4:
        /*001c*/ 	.word	index@($__internal_0_$__cuda_sm20_rcp_rn_f32_slowpath)
        /*0020*/ 	.word	0x00000000


	//----- nvinfo : EIATTR_FRAME_SIZE
	.align		4
.L_5:
        /*0024*/ 	.byte	0x04, 0x11
        /*0026*/ 	.short	(.L_7 - .L_6)
	.align		4
.L_6:
        /*0028*/ 	.word	index@(_Z18cuda_kernel_forcesPhS_6float3mm)
        /*002c*/ 	.word	0x00000000


	//----- nvinfo : EIATTR_MIN_STACK_SIZE
	.align		4
.L_7:
        /*0030*/ 	.byte	0x04, 0x12
        /*0032*/ 	.short	(.L_9 - .L_8)
	.align		4
.L_8:
        /*0034*/ 	.word	index@(_Z18cuda_kernel_forcesPhS_6float3mm)
        /*0038*/ 	.word	0x00000000
.L_9:


//--------------------- .nv.compat                --------------------------
	.section	.nv.compat,"",@"SHT_CUDA_COMPAT_INFO"
	.align	4
        /*0000*/ 	.byte	0x02, 0x09, 0x00, 0x00, 0x02, 0x02, 0x01, 0x00, 0x02, 0x05, 0x05, 0x00, 0x03, 0x07, 0x01, 0x01
        /*0010*/ 	.byte	0x02, 0x03, 0x00, 0x00, 0x02, 0x06, 0x01, 0x00, 0x04, 0x0b, 0x08, 0x00, 0x01, 0x00, 0x00, 0x00
        /*0020*/ 	.byte	0x00, 0x00, 0x00, 0x00


//--------------------- .nv.info._Z18cuda_kernel_forcesPhS_6float3mm --------------------------
	.section	.nv.info._Z18cuda_kernel_forcesPhS_6float3mm,"",@"SHT_CUDA_INFO"
	.sectionflags	@""
	.align	4


	//----- nvinfo : EIATTR_CUDA_API_VERSION
	.align		4
        /*0000*/ 	.byte	0x04, 0x37
        /*0002*/ 	.short	(.L_11 - .L_10)
.L_10:
        /*0004*/ 	.word	0x00000082


	//----- nvinfo : EIATTR_KPARAM_INFO
	.align		4
.L_11:
        /*0008*/ 	.byte	0x04, 0x17
        /*000a*/ 	.short	(.L_13 - .L_12)
.L_12:
        /*000c*/ 	.word	0x00000000
        /*0010*/ 	.short	0x0004
        /*0012*/ 	.short	0x0028
        /*0014*/ 	.byte	0x00, 0xf0, 0x21, 0x00


	//----- nvinfo : EIATTR_KPARAM_INFO
	.align		4
.L_13:
        /*0018*/ 	.byte	0x04, 0x17
        /*001a*/ 	.short	(.L_15 - .L_14)
.L_14:
        /*001c*/ 	.word	0x00000000
        /*0020*/ 	.short	0x0003
        /*0022*/ 	.short	0x0020
        /*0024*/ 	.byte	0x00, 0xf0, 0x21, 0x00


	//----- nvinfo : EIATTR_KPARAM_INFO
	.align		4
.L_15:
        /*0028*/ 	.byte	0x04, 0x17
        /*002a*/ 	.short	(.L_17 - .L_16)
.L_16:
        /*002c*/ 	.word	0x00000000
        /*0030*/ 	.short	0x0002
        /*0032*/ 	.short	0x0010
        /*0034*/ 	.byte	0x00, 0xf0, 0x31, 0x00


	//----- nvinfo : EIATTR_KPARAM_INFO
	.align		4
.L_17:
        /*0038*/ 	.byte	0x04, 0x17
        /*003a*/ 	.short	(.L_19 - .L_18)
.L_18:
        /*003c*/ 	.word	0x00000000
        /*0040*/ 	.short	0x0001
        /*0042*/ 	.short	0x0008
        /*0044*/ 	.byte	0x00, 0xf5, 0x21, 0x00


	//----- nvinfo : EIATTR_KPARAM_INFO
	.align		4
.L_19:
        /*0048*/ 	.byte	0x04, 0x17
        /*004a*/ 	.short	(.L_21 - .L_20)
.L_20:
        /*004c*/ 	.word	0x00000000
        /*0050*/ 	.short	0x0000
        /*0052*/ 	.short	0x0000
        /*0054*/ 	.byte	0x00, 0xf5, 0x21, 0x00


	//----- nvinfo : EIATTR_SPARSE_MMA_MASK
	.align		4
.L_21:
        /*0058*/ 	.byte	0x03, 0x50
        /*005a*/ 	.short	0x0000


	//----- nvinfo : EIATTR_MAXREG_COUNT
	.align		4
        /*005c*/ 	.byte	0x03, 0x1b
        /*005e*/ 	.short	0x00ff


	//----- nvinfo : EIATTR_MERCURY_ISA_VERSION
	.align		4
        /*0060*/ 	.byte	0x03, 0x5f
        /*0062*/ 	.short	0x0101


	//----- nvinfo : EIATTR_VRC_CTA_INIT_COUNT
	.align		4
        /*0064*/ 	.byte	0x02, 0x4a
	.zero		1
	.zero		1


	//----- nvinfo : EIATTR_EXIT_INSTR_OFFSETS
	.align		4
        /*0068*/ 	.byte	0x04, 0x1c
        /*006a*/ 	.short	(.L_23 - .L_22)


	//   ....[0]....
.L_22:
        /*006c*/ 	.word	0x00000030


	//   ....[1]....
        /*0070*/ 	.word	0x000009f0


	//----- nvinfo : EIATTR_CRS_STACK_SIZE
	.align		4
.L_23:
        /*0074*/ 	.byte	0x04, 0x1e
        /*0076*/ 	.short	(.L_25 - .L_24)
.L_24:
        /*0078*/ 	.word	0x00000000


	//----- nvinfo : EIATTR_CBANK_PARAM_SIZE
	.align		4
.L_25:
        /*007c*/ 	.byte	0x03, 0x19
        /*007e*/ 	.short	0x0030


	//----- nvinfo : EIATTR_PARAM_CBANK
	.align		4
        /*0080*/ 	.byte	0x04, 0x0a
        /*0082*/ 	.short	(.L_27 - .L_26)
	.align		4
.L_26:
        /*0084*/ 	.word	index@(.nv.constant0._Z18cuda_kernel_forcesPhS_6float3mm)
        /*0088*/ 	.short	0x0380
        /*008a*/ 	.short	0x0030


	//----- nvinfo : EIATTR_SW_WAR
	.align		4
.L_27:
        /*008c*/ 	.byte	0x04, 0x36
        /*008e*/ 	.short	(.L_29 - .L_28)
.L_28:
        /*0090*/ 	.word	0x00000008
.L_29:


//--------------------- .nv.callgraph             --------------------------
	.section	.nv.callgraph,"",@"SHT_CUDA_CALLGRAPH"
	.align	4
	.sectionentsize	8
	.align		4
        /*0000*/ 	.word	0x00000000
	.align		4
        /*0004*/ 	.word	0xffffffff
	.align		4
        /*0008*/ 	.word	0x00000000
	.align		4
        /*000c*/ 	.word	0xfffffffe
	.align		4
        /*0010*/ 	.word	0x00000000
	.align		4
        /*0014*/ 	.word	0xfffffffd
	.align		4
        /*0018*/ 	.word	0x00000000
	.align		4
        /*001c*/ 	.word	0xfffffffc


//--------------------- .text._Z18cuda_kernel_forcesPhS_6float3mm --------------------------
	.section	.text._Z18cuda_kernel_forcesPhS_6float3mm,"ax",@progbits
	.align	128
        .global         _Z18cuda_kernel_forcesPhS_6float3mm
        .type           _Z18cuda_kernel_forcesPhS_6float3mm,@function
        .size           _Z18cuda_kernel_forcesPhS_6float3mm,(.L_x_16 - _Z18cuda_kernel_forcesPhS_6float3mm)
        .other          _Z18cuda_kernel_forcesPhS_6float3mm,@"STO_CUDA_ENTRY STV_DEFAULT"
_Z18cuda_kernel_forcesPhS_6float3mm:
.text._Z18cuda_kernel_forcesPhS_6float3mm:
[----:B------:R-:W-:Y:S01]  /*0000*/  LDC R1, c[0x0][0x37c] ;  /* 0x0000df00ff017b82 */ /* 0x000fe20000000800 */
[----:B------:R-:W0:Y:S02]  /*0010*/  LDCU UR4, c[0x0][0x398] ;  /* 0x00007300ff0477ac */ /* 0x000e240008000800 */
[----:B0-----:R-:W-:-:S13]  /*0020*/  FSETP.LT.AND P0, PT, RZ, UR4, PT ;  /* 0x00000004ff007c0b */ /* 0x001fda000bf01000 */
[----:B------:R-:W-:Y:S05]  /*0030*/  @!P0 EXIT ;  /* 0x000000000000894d */ /* 0x000fea0003800000 */
[----:B------:R-:W0:Y:S01]  /*0040*/  S2R R0, SR_TID.Y ;  /* 0x0000000000007919 */ /* 0x000e220000002200 */
[----:B------:R-:W1:Y:S01]  /*0050*/  LDCU UR4, c[0x0][0x360] ;  /* 0x00006c00ff0477ac */ /* 0x000e620008000800 */
[----:B------:R-:W0:Y:S01]  /*0060*/  S2R R5, SR_CTAID.Y ;  /* 0x0000000000057919 */ /* 0x000e220000002600 */
[----:B------:R-:W0:Y:S01]  /*0070*/  LDCU UR5, c[0x0][0x364] ;  /* 0x00006c80ff0577ac */ /* 0x000e220008000800 */
[----:B------:R-:W1:Y:S01]  /*0080*/  S2R R3, SR_TID.X ;  /* 0x0000000000037919 */ /* 0x000e620000002100 */
[----:B------:R-:W2:Y:S01]  /*0090*/  LDCU.64 UR8, c[0x0][0x390] ;  /* 0x00007200ff0877ac */ /* 0x000ea20008000a00 */
[----:B------:R-:W1:Y:S01]  /*00a0*/  S2R R2, SR_CTAID.X ;  /* 0x0000000000027919 */ /* 0x000e620000002500 */
[----:B------:R-:W3:Y:S01]  /*00b0*/  LDCU.64 UR6, c[0x0][0x358] ;  /* 0x00006b00ff0677ac */ /* 0x000ee20008000a00 */
[----:B------:R-:W4:Y:S01]  /*00c0*/  LDCU.128 UR12, c[0x0][0x380] ;  /* 0x00007000ff0c77ac */ /* 0x000f220008000c00 */
[----:B0-----:R-:W-:-:S04]  /*00d0*/  IMAD R0, R5, UR5, R0 ;  /* 0x0000000505007c24 */ /* 0x001fc8000f8e0200 */
[C---:B------:R-:W-:Y:S01]  /*00e0*/  VIADD R5, R0.reuse, 0x1 ;  /* 0x0000000100057836 */ /* 0x040fe20000000000 */
[----:B------:R-:W-:Y:S01]  /*00f0*/  IADD3 R13, PT, PT, R0, -0x1, RZ ;  /* 0xffffffff000d7810 */ /* 0x000fe20007ffe0ff */
[----:B-1----:R-:W-:Y:S01]  /*0100*/  IMAD R3, R2, UR4, R3 ;  /* 0x0000000402037c24 */ /* 0x002fe2000f8e0203 */
[----:B------:R-:W0:Y:S02]  /*0110*/  LDCU.64 UR4, c[0x0][0x3a0] ;  /* 0x00007400ff0477ac */ /* 0x000e240008000a00 */
[----:B------:R-:W-:Y:S01]  /*0120*/  I2FP.F32.U32 R4, R5 ;  /* 0x0000000500047245 */ /* 0x000fe20000201000 */
[----:B------:R-:W-:-:S03]  /*0130*/  VIADD R2, R3, 0x1 ;  /* 0x0000000103027836 */ /* 0x000fc60000000000 */
[----:B--2---:R-:W-:Y:S01]  /*0140*/  FSETP.GEU.AND P0, PT, R4, UR9, PT ;  /* 0x0000000904007c0b */ /* 0x004fe2000bf0e000 */
[----:B------:R-:W1:Y:S01]  /*0150*/  LDCU UR9, c[0x0][0x398] ;  /* 0x00007300ff0977ac */ /* 0x000e620008000800 */
[----:B------:R-:W-:-:S04]  /*0160*/  I2FP.F32.S32 R2, R2 ;  /* 0x0000000200027245 */ /* 0x000fc80000201400 */
[----:B------:R-:W-:Y:S01]  /*0170*/  FSETP.GEU.OR P0, PT, R2, UR8, P0 ;  /* 0x0000000802007c0b */ /* 0x000fe2000870e400 */
[----:B------:R-:W-:-:S03]  /*0180*/  IMAD.SHL.U32 R2, R3, 0x4, RZ ;  /* 0x0000000403027824 */ /* 0x000fc600078e00ff */
[----:B------:R-:W-:Y:S01]  /*0190*/  ISETP.LT.OR P0, PT, R3, 0x1, P0 ;  /* 0x000000010300780c */ /* 0x000fe20000701670 */
[----:B------:R-:W-:-:S03]  /*01a0*/  IMAD.MOV.U32 R3, RZ, RZ, RZ ;  /* 0x000000ffff037224 */ /* 0x000fc600078e00ff */
[----:B------:R-:W-:Y:S01]  /*01b0*/  ISETP.EQ.OR P0, PT, R0, RZ, P0 ;  /* 0x000000ff0000720c */ /* 0x000fe20000702670 */
[----:B0-----:R-:W-:-:S04]  /*01c0*/  IMAD.WIDE.U32 R10, R13, UR4, R2 ;  /* 0x000000040d0a7c25 */ /* 0x001fc8000f8e0002 */
[----:B------:R-:W-:-:S04]  /*01d0*/  IMAD.WIDE.U32 R8, R5, UR4, R2 ;  /* 0x0000000405087c25 */ /* 0x000fc8000f8e0002 */
[----:B------:R-:W-:Y:S01]  /*01e0*/  IMAD.WIDE.U32 R6, R0, UR4, R2 ;  /* 0x0000000400067c25 */ /* 0x000fe2000f8e0002 */
[----:B------:R-:W-:-:S03]  /*01f0*/  UMOV UR4, URZ ;  /* 0x000000ff00047c82 */ /* 0x000fc60008000000 */
[----:B------:R-:W-:Y:S02]  /*0200*/  VIADD R2, R2, 0x4 ;  /* 0x0000000402027836 */ /* 0x000fe40000000000 */
[----:B------:R-:W-:Y:S02]  /*0210*/  IMAD R4, R5, UR5, R9 ;  /* 0x0000000505047c24 */ /* 0x000fe4000f8e0209 */
[----:B------:R-:W-:Y:S01]  /*0220*/  IMAD R3, R13, UR5, R11 ;  /* 0x000000050d037c24 */ /* 0x000fe2000f8e020b */
[----:B------:R-:W-:Y:S01]  /*0230*/  SHF.R.S32.HI R24, RZ, 0x1f, R2 ;  /* 0x0000001fff187819 */ /* 0x000fe20000011402 */
[----:B-1-34-:R-:W-:-:S07]  /*0240*/  IMAD R5, R0, UR5, R7 ;  /* 0x0000000500057c24 */ /* 0x01afce000f8e0207 */
.L_x_8:
[----:B------:R-:W-:Y:S04]  /*0250*/  BSSY.RECONVERGENT B0, `(.L_x_0) ;  /* 0x0000075000007945 */ /* 0x000fe80003800200 */
[----:B------:R-:W-:Y:S05]  /*0260*/  @P0 BRA `(.L_x_1) ;  /* 0x0000000400cc0947 */ /* 0x000fea0003800000 */
[----:B------:R-:W-:-:S06]  /*0270*/  UIADD3 UR5, UPT, UPT, UR4, 0x1, URZ ;  /* 0x0000000104057890 */ /* 0x000fcc000fffe0ff */
[----:B------:R-:W-:-:S04]  /*0280*/  I2FP.F32.U32 R12, UR5 ;  /* 0x00000005000c7c45 */ /* 0x000fc80008201000 */
[----:B------:R-:W-:-:S04]  /*0290*/  FSETP.GEU.AND P1, PT, R12, UR9, PT ;  /* 0x000000090c007c0b */ /* 0x000fc8000bf2e000 */
[----:B------:R-:W-:-:S13]  /*02a0*/  ISETP.EQ.OR P1, PT, RZ, UR4, P1 ;  /* 0x00000004ff007c0c */ /* 0x000fda0008f22670 */
[----:B------:R-:W-:Y:S05]  /*02b0*/  @P1 BRA `(.L_x_1) ;  /* 0x0000000400b81947 */ /* 0x000fea0003800000 */
[----:B------:R-:W0:Y:S01]  /*02c0*/  LDC.64 R12, c[0x0][0x3a8] ;  /* 0x0000ea00ff0c7b82 */ /* 0x000e220000000a00 */
[----:B------:R-:W-:Y:S01]  /*02d0*/  MOV R22, R6 ;  /* 0x0000000600167202 */ /* 0x000fe20000000f00 */
[----:B------:R-:W-:-:S04]  /*02e0*/  IMAD.MOV.U32 R23, RZ, RZ, R5 ;  /* 0x000000ffff177224 */ /* 0x000fc800078e0005 */
[----:B0-----:R-:W-:-:S04]  /*02f0*/  IMAD.WIDE.U32 R14, R12, UR5, R22 ;  /* 0x000000050c0e7c25 */ /* 0x001fc8000f8e0016 */
[----:B------:R-:W-:Y:S01]  /*0300*/  IMAD.WIDE.U32 R16, R12, UR4, RZ ;  /* 0x000000040c107c25 */ /* 0x000fe2000f8e00ff */
[----:B------:R-:W-:-:S03]  /*0310*/  IADD3 R14, P5, PT, R14, UR14, RZ ;  /* 0x0000000e0e0e7c10 */ /* 0x000fc6000ffbe0ff */
[C---:B------:R-:W-:Y:S01]  /*0320*/  IMAD R15, R13.reuse, UR5, R15 ;  /* 0x000000050d0f7c24 */ /* 0x040fe2000f8e020f */
[--C-:B------:R-:W-:Y:S01]  /*0330*/  IADD3 R18, P1, P2, R10, UR14, R16.reuse ;  /* 0x0000000e0a127c10 */ /* 0x100fe2000fa3e010 */
[----:B------:R-:W-:Y:S01]  /*0340*/  IMAD R17, R13, UR4, R17 ;  /* 0x000000040d117c24 */ /* 0x000fe2000f8e0211 */
[----:B------:R-:W-:Y:S02]  /*0350*/  IADD3 R20, P3, P4, R8, UR14, R16 ;  /* 0x0000000e08147c10 */ /* 0x000fe4000fc7e010 */
[----:B------:R-:W-:Y:S02]  /*0360*/  IADD3.X R15, PT, PT, R15, UR15, RZ, P5, !PT ;  /* 0x0000000f0f0f7c10 */ /* 0x000fe4000affe4ff */
[--C-:B------:R-:W-:Y:S02]  /*0370*/  IADD3.X R19, PT, PT, R3, UR15, R17.reuse, P1, P2 ;  /* 0x0000000f03137c10 */ /* 0x100fe40008fe4411 */
[----:B------:R-:W-:Y:S01]  /*0380*/  IADD3.X R21, PT, PT, R4, UR15, R17, P3, P4 ;  /* 0x0000000f04157c10 */ /* 0x000fe20009fe8411 */
[----:B------:R-:W2:Y:S04]  /*0390*/  LDG.E.U8 R27, desc[UR6][R14.64+0x1] ;  /* 0x000001060e1b7981 */ /* 0x000ea8000c1e1100 */
[----:B------:R-:W2:Y:S04]  /*03a0*/  LDG.E.U8 R25, desc[UR6][R18.64+0x2] ;  /* 0x0000020612197981 */ /* 0x000ea8000c1e1100 */
[----:B------:R-:W2:Y:S01]  /*03b0*/  LDG.E.U8 R26, desc[UR6][R20.64+0x2] ;  /* 0x00000206141a7981 */ /* 0x000ea2000c1e1100 */
[----:B------:R-:W-:-:S03]  /*03c0*/  UIADD3 UR5, UPT, UPT, UR4, -0x1, URZ ;  /* 0xffffffff04057890 */ /* 0x000fc6000fffe0ff */
[----:B------:R-:W3:Y:S01]  /*03d0*/  LDG.E.U8 R14, desc[UR6][R14.64] ;  /* 0x000000060e0e7981 */ /* 0x000ee2000c1e1100 */
[----:B------:R-:W-:Y:S02]  /*03e0*/  USHF.R.S32.HI UR8, URZ, 0x1f, UR5 ;  /* 0x0000001fff087899 */ /* 0x000fe40008011405 */
[C---:B------:R-:W-:Y:S01]  /*03f0*/  IMAD.WIDE.U32 R22, R12.reuse, UR5, R22 ;  /* 0x000000050c167c25 */ /* 0x040fe2000f8e0016 */
[----:B------:R-:W4:Y:S03]  /*0400*/  LDG.E.U8 R18, desc[UR6][R18.64] ;  /* 0x0000000612127981 */ /* 0x000f26000c1e1100 */
[----:B------:R-:W-:Y:S01]  /*0410*/  IMAD R12, R12, UR8, RZ ;  /* 0x000000080c0c7c24 */ /* 0x000fe2000f8e02ff */
[----:B------:R-:W-:Y:S01]  /*0420*/  IADD3 R30, P1, PT, R22, UR14, RZ ;  /* 0x0000000e161e7c10 */ /* 0x000fe2000ff3e0ff */
[----:B------:R-:W5:Y:S02]  /*0430*/  LDG.E.U8 R20, desc[UR6][R20.64] ;  /* 0x0000000614147981 */ /* 0x000f64000c1e1100 */
[----:B------:R-:W-:-:S05]  /*0440*/  IMAD R13, R13, UR5, R12 ;  /* 0x000000050d0d7c24 */ /* 0x000fca000f8e020c */
[----:B------:R-:W-:Y:S02]  /*0450*/  IADD3.X R31, PT, PT, R23, UR15, R13, P1, !PT ;  /* 0x0000000f171f7c10 */ /* 0x000fe40008ffe40d */
[----:B------:R-:W0:Y:S03]  /*0460*/  LDC.64 R22, c[0x0][0x3a0] ;  /* 0x0000e800ff167b82 */ /* 0x000e260000000a00 */
[----:B------:R-:W3:Y:S05]  /*0470*/  LDG.E.U8 R13, desc[UR6][R30.64] ;  /* 0x000000061e0d7981 */ /* 0x000eea000c1e1100 */
[----:B------:R-:W1:Y:S01]  /*0480*/  S2UR UR5, SR_CTAID.X ;  /* 0x00000000000579c3 */ /* 0x000e620000002500 */
[----:B0-----:R-:W-:-:S02]  /*0490*/  IMAD.WIDE.U32 R28, R0, R22, R16 ;  /* 0x00000016001c7225 */ /* 0x001fc400078e0010 */
[----:B------:R-:W1:Y:S02]  /*04a0*/  S2R R22, SR_TID.X ;  /* 0x0000000000167919 */ /* 0x000e640000002100 */
[----:B------:R-:W-:Y:S01]  /*04b0*/  IMAD R29, R0, R23, R29 ;  /* 0x00000017001d7224 */ /* 0x000fe200078e021d */
[----:B------:R-:W-:Y:S02]  /*04c0*/  IADD3 R12, P2, P1, R6, UR12, R16 ;  /* 0x0000000c060c7c10 */ /* 0x000fe4000f95e010 */
[----:B------:R-:W4:Y:S01]  /*04d0*/  LDG.E.U8 R16, desc[UR6][R30.64+0x1] ;  /* 0x000001061e107981 */ /* 0x000f22000c1e1100 */
[----:B--2---:R-:W-:Y:S02]  /*04e0*/  IADD3 R25, PT, PT, R25, -R26, -R27 ;  /* 0x8000001a19197210 */ /* 0x004fe40007ffe81b */
[----:B------:R-:W1:Y:S02]  /*04f0*/  LDC R27, c[0x0][0x360] ;  /* 0x0000d800ff1b7b82 */ /* 0x000e640000000800 */
[----:B-1----:R-:W-:-:S05]  /*0500*/  IMAD R22, R27, UR5, R22 ;  /* 0x000000051b167c24 */ /* 0x002fca000f8e0216 */
[----:B------:R-:W-:Y:S02]  /*0510*/  LEA R27, R22, 0xfffffffc, 0x2 ;  /* 0xfffffffc161b7811 */ /* 0x000fe400078e10ff */
[C---:B------:R-:W-:Y:S02]  /*0520*/  IADD3 R22, P5, P6, R28.reuse, UR14, R2 ;  /* 0x0000000e1c167c10 */ /* 0x040fe4000febe002 */
[--C-:B------:R-:W-:Y:S02]  /*0530*/  IADD3 R28, P3, P4, R28, UR14, R27.reuse ;  /* 0x0000000e1c1c7c10 */ /* 0x100fe4000fc7e01b */
[----:B------:R-:W-:Y:S02]  /*0540*/  IADD3.X R23, PT, PT, R29, UR15, R24, P5, P6 ;  /* 0x0000000f1d177c10 */ /* 0x000fe4000afec418 */
[----:B------:R-:W-:-:S03]  /*0550*/  SHF.R.S32.HI R26, RZ, 0x1f, R27 ;  /* 0x0000001fff1a7819 */ /* 0x000fc6000001141b */
[----:B------:R-:W3:Y:S01]  /*0560*/  LDG.E.U8 R15, desc[UR6][R22.64+0x2] ;  /* 0x00000206160f7981 */ /* 0x000ee2000c1e1100 */
[----:B------:R-:W-:-:S03]  /*0570*/  IADD3.X R29, PT, PT, R29, UR15, R26, P3, P4 ;  /* 0x0000000f1d1d7c10 */ /* 0x000fc60009fe841a */
[----:B------:R-:W2:Y:S04]  /*0580*/  LDG.E.U8 R19, desc[UR6][R22.64+0x1] ;  /* 0x0000010616137981 */ /* 0x000ea8000c1e1100 */
[----:B------:R-:W5:Y:S04]  /*0590*/  LDG.E.U8 R26, desc[UR6][R28.64+0x2] ;  /* 0x000002061c1a7981 */ /* 0x000f68000c1e1100 */
[----:B------:R-:W2:Y:S01]  /*05a0*/  LDG.E.U8 R27, desc[UR6][R28.64+0x1] ;  /* 0x000001061c1b7981 */ /* 0x000ea2000c1e1100 */
[----:B----4-:R-:W-:Y:S01]  /*05b0*/  IADD3 R25, PT, PT, R16, R25, RZ ;  /* 0x0000001910197210 */ /* 0x010fe20007ffe0ff */
[----:B------:R-:W-:Y:S01]  /*05c0*/  BSSY.RECONVERGENT B1, `(.L_x_2) ;  /* 0x0000018000017945 */ /* 0x000fe20003800200 */
[----:B---3--:R-:W-:-:S05]  /*05d0*/  IADD3 R13, PT, PT, R14, -R13, -R15 ;  /* 0x8000000d0e0d7210 */ /* 0x008fca0007ffe80f */
[----:B-----5:R-:W-:Y:S01]  /*05e0*/  IMAD.IADD R13, R26, 0x1, R13 ;  /* 0x000000011a0d7824 */ /* 0x020fe200078e020d */
[----:B--2---:R-:W-:-:S04]  /*05f0*/  IADD3 R19, PT, PT, R19, -R27, -R18 ;  /* 0x8000001b13137210 */ /* 0x004fc80007ffe812 */
[----:B------:R-:W-:Y:S02]  /*0600*/  I2FP.F32.S32 R16, R13 ;  /* 0x0000000d00107245 */ /* 0x000fe40000201400 */
[----:B------:R-:W-:Y:S01]  /*0610*/  I2FP.F32.S32 R18, R25 ;  /* 0x0000001900127245 */ /* 0x000fe20000201400 */
[----:B------:R-:W-:Y:S02]  /*0620*/  IMAD.IADD R19, R20, 0x1, R19 ;  /* 0x0000000114137824 */ /* 0x000fe400078e0213 */
[----:B------:R-:W-:-:S03]  /*0630*/  FMUL R13, R16, R16 ;  /* 0x00000010100d7220 */ /* 0x000fc60000400000 */
[----:B------:R-:W-:Y:S01]  /*0640*/  I2FP.F32.S32 R19, R19 ;  /* 0x0000001300137245 */ /* 0x000fe20000201400 */
[----:B------:R-:W-:-:S04]  /*0650*/  FFMA R14, R18, R18, R13 ;  /* 0x00000012120e7223 */ /* 0x000fc8000000000d */
[----:B------:R-:W-:-:S04]  /*0660*/  FFMA R15, R19, R19, R14 ;  /* 0x00000013130f7223 */ /* 0x000fc8000000000e */
[----:B------:R-:W-:Y:S01]  /*0670*/  VIADD R13, R15, 0xf3000000 ;  /* 0xf30000000f0d7836 */ /* 0x000fe20000000000 */
[----:B------:R0:W1:Y:S04]  /*0680*/  MUFU.RSQ R20, R15 ;  /* 0x0000000f00147308 */ /* 0x0000680000001400 */
[----:B------:R-:W-:Y:S02]  /*0690*/  ISETP.GT.U32.AND P3, PT, R13, 0x727fffff, PT ;  /* 0x727fffff0d00780c */ /* 0x000fe40003f64070 */
[----:B------:R-:W-:-:S11]  /*06a0*/  IADD3.X R13, PT, PT, R5, UR13, R17, P2, P1 ;  /* 0x0000000d050d7c10 */ /* 0x000fd600097e2411 */
[----:B01----:R-:W-:Y:S05]  /*06b0*/  @!P3 BRA `(.L_x_3) ;  /* 0x000000000010b947 */ /* 0x003fea0003800000 */
[----:B------:R-:W-:-:S07]  /*06c0*/  MOV R23, 0x6e0 ;  /* 0x000006e000177802 */ /* 0x000fce0000000f00 */
[----:B------:R-:W-:Y:S05]  /*06d0*/  CALL.REL.NOINC `($__internal_1_$__cuda_sm20_sqrt_rn_f32_slowpath) ;  /* 0x0000000400987944 */ /* 0x000fea0003c00000 */
[----:B------:R-:W-:Y:S01]  /*06e0*/  MOV R14, R17 ;  /* 0x00000011000e7202 */ /* 0x000fe20000000f00 */
[----:B------:R-:W-:Y:S06]  /*06f0*/  BRA `(.L_x_4) ;  /* 0x0000000000107947 */ /* 0x000fec0003800000 */
.L_x_3:
[----:B------:R-:W-:Y:S01]  /*0700*/  FMUL.FTZ R14, R15, R20 ;  /* 0x000000140f0e7220 */ /* 0x000fe20000410000 */
[----:B------:R-:W-:-:S03]  /*0710*/  FMUL.FTZ R17, R20, 0.5 ;  /* 0x3f00000014117820 */ /* 0x000fc60000410000 */
[----:B------:R-:W-:-:S04]  /*0720*/  FFMA R15, -R14, R14, R15 ;  /* 0x0000000e0e0f7223 */ /* 0x000fc8000000010f */
[----:B------:R-:W-:-:S07]  /*0730*/  FFMA R14, R15, R17, R14 ;  /* 0x000000110f0e7223 */ /* 0x000fce000000000e */
.L_x_4:
[----:B------:R-:W-:Y:S05]  /*0740*/  BSYNC.RECONVERGENT B1 ;  /* 0x0000000000017941 */ /* 0x000fea0003800200 */
.L_x_2:
[----:B------:R-:W-:Y:S01]  /*0750*/  VIADD R15, R14, 0x1800000 ;  /* 0x018000000e0f7836 */ /* 0x000fe20000000000 */
[----:B------:R-:W-:Y:S04]  /*0760*/  BSSY.RECONVERGENT B1, `(.L_x_5) ;  /* 0x000000b000017945 */ /* 0x000fe80003800200 */
[----:B------:R-:W-:-:S04]  /*0770*/  LOP3.LUT R15, R15, 0x7f800000, RZ, 0xc0, !PT ;  /* 0x7f8000000f0f7812 */ /* 0x000fc800078ec0ff */
[----:B------:R-:W-:-:S13]  /*0780*/  ISETP.GT.U32.AND P1, PT, R15, 0x1ffffff, PT ;  /* 0x01ffffff0f00780c */ /* 0x000fda0003f24070 */
[----:B------:R-:W-:Y:S05]  /*0790*/  @P1 BRA `(.L_x_6) ;  /* 0x00000000000c1947 */ /* 0x000fea0003800000 */
[----:B------:R-:W-:-:S07]  /*07a0*/  MOV R20, 0x7c0 ;  /* 0x000007c000147802 */ /* 0x000fce0000000f00 */
[----:B------:R-:W-:Y:S05]  /*07b0*/  CALL.REL.NOINC `($__internal_0_$__cuda_sm20_rcp_rn_f32_slowpath) ;  /* 0x0000000000907944 */ /* 0x000fea0003c00000 */
[----:B------:R-:W-:Y:S05]  /*07c0*/  BRA `(.L_x_7) ;  /* 0x0000000000107947 */ /* 0x000fea0003800000 */
.L_x_6:
[----:B------:R-:W0:Y:S02]  /*07d0*/  MUFU.RCP R17, R14 ;  /* 0x0000000e00117308 */ /* 0x000e240000001000 */
[----:B0-----:R-:W-:-:S04]  /*07e0*/  FFMA R15, R17, R14, -1 ;  /* 0xbf800000110f7423 */ /* 0x001fc8000000000e */
[----:B------:R-:W-:-:S04]  /*07f0*/  FADD.FTZ R20, -R15, -RZ ;  /* 0x800000ff0f147221 */ /* 0x000fc80000010100 */
[----:B------:R-:W-:-:S07]  /*0800*/  FFMA R17, R17, R20, R17 ;  /* 0x0000001411117223 */ /* 0x000fce0000000011 */
.L_x_7:
[----:B------:R-:W-:Y:S05]  /*0810*/  BSYNC.RECONVERGENT B1 ;  /* 0x0000000000017941 */ /* 0x000fea0003800200 */
.L_x_5:
[----:B------:R-:W2:Y:S04]  /*0820*/  LDG.E.U8 R22, desc[UR6][R12.64] ;  /* 0x000000060c167981 */ /* 0x000ea8000c1e1100 */
[----:B------:R-:W3:Y:S04]  /*0830*/  LDG.E.U8 R25, desc[UR6][R12.64+0x1] ;  /* 0x000001060c197981 */ /* 0x000ee8000c1e1100 */
[----:B------:R-:W4:Y:S01]  /*0840*/  LDG.E.U8 R15, desc[UR6][R12.64+0x2] ;  /* 0x000002060c0f7981 */ /* 0x000f22000c1e1100 */
[-C--:B------:R-:W-:Y:S01]  /*0850*/  FMUL R21, R19, R17.reuse ;  /* 0x0000001113157220 */ /* 0x080fe20000400000 */
[-C--:B------:R-:W-:Y:S01]  /*0860*/  FMUL R14, R16, R17.reuse ;  /* 0x00000011100e7220 */ /* 0x080fe20000400000 */
[----:B------:R-:W-:-:S02]  /*0870*/  FMUL R17, R18, R17 ;  /* 0x0000001112117220 */ /* 0x000fc40000400000 */
[----:B------:R-:W-:-:S04]  /*0880*/  FMUL R20, R16, R21 ;  /* 0x0000001510147220 */ /* 0x000fc80000400000 */
[C---:B------:R-:W-:Y:S01]  /*0890*/  FFMA R20, R19.reuse, R14, -R20 ;  /* 0x0000000e13147223 */ /* 0x040fe20000000814 */
[----:B------:R-:W-:-:S04]  /*08a0*/  FMUL R19, R19, R17 ;  /* 0x0000001113137220 */ /* 0x000fc80000400000 */
[----:B------:R-:W-:Y:S01]  /*08b0*/  FFMA R21, R18, R21, -R19 ;  /* 0x0000001512157223 */ /* 0x000fe20000000813 */
[----:B--2---:R-:W-:Y:S02]  /*08c0*/  I2FP.F32.U32 R23, R22 ;  /* 0x0000001600177245 */ /* 0x004fe40000201000 */
[----:B---3--:R-:W-:-:S03]  /*08d0*/  I2FP.F32.U32 R22, R25 ;  /* 0x0000001900167245 */ /* 0x008fc60000201000 */
[----:B------:R-:W-:Y:S01]  /*08e0*/  FADD R20, R20, R23 ;  /* 0x0000001714147221 */ /* 0x000fe20000000000 */
[----:B------:R-:W-:Y:S01]  /*08f0*/  FMUL R23, R18, R14 ;  /* 0x0000000e12177220 */ /* 0x000fe20000400000 */
[----:B----4-:R-:W-:Y:S01]  /*0900*/  I2FP.F32.U32 R14, R15 ;  /* 0x0000000f000e7245 */ /* 0x010fe20000201000 */
[----:B------:R-:W-:Y:S02]  /*0910*/  FADD R21, R21, R22 ;  /* 0x0000001615157221 */ /* 0x000fe40000000000 */
[----:B------:R-:W-:Y:S01]  /*0920*/  FFMA R23, R16, R17, -R23 ;  /* 0x0000001110177223 */ /* 0x000fe20000000817 */
[----:B------:R-:W0:Y:S03]  /*0930*/  F2I.U32.TRUNC.NTZ R19, R20 ;  /* 0x0000001400137305 */ /* 0x000e26000020f000 */
[----:B------:R-:W-:-:S05]  /*0940*/  FADD R14, R23, R14 ;  /* 0x0000000e170e7221 */ /* 0x000fca0000000000 */
[----:B------:R-:W1:Y:S01]  /*0950*/  F2I.U32.TRUNC.NTZ R21, R21 ;  /* 0x0000001500157305 */ /* 0x000e62000020f000 */
[----:B0-----:R0:W-:Y:S07]  /*0960*/  STG.E.U8 desc[UR6][R12.64], R19 ;  /* 0x000000130c007986 */ /* 0x0011ee000c101106 */
[----:B------:R-:W2:Y:S01]  /*0970*/  F2I.U32.TRUNC.NTZ R15, R14 ;  /* 0x0000000e000f7305 */ /* 0x000ea2000020f000 */
[----:B-1----:R0:W-:Y:S04]  /*0980*/  STG.E.U8 desc[UR6][R12.64+0x1], R21 ;  /* 0x000001150c007986 */ /* 0x0021e8000c101106 */
[----:B--2---:R0:W-:Y:S02]  /*0990*/  STG.E.U8 desc[UR6][R12.64+0x2], R15 ;  /* 0x0000020f0c007986 */ /* 0x0041e4000c101106 */
.L_x_1:
[----:B------:R-:W-:Y:S05]  /*09a0*/  BSYNC.RECONVERGENT B0 ;  /* 0x0000000000007941 */ /* 0x000fea0003800200 */
.L_x_0:
[----:B------:R-:W-:-:S06]  /*09b0*/  UIADD3 UR4, UPT, UPT, UR4, 0x1, URZ ;  /* 0x0000000104047890 */ /* 0x000fcc000fffe0ff */
[----:B0-----:R-:W-:-:S04]  /*09c0*/  I2FP.F32.U32 R12, UR4 ;  /* 0x00000004000c7c45 */ /* 0x001fc80008201000 */
[----:B------:R-:W-:-:S13]  /*09d0*/  FSETP.GEU.AND P1, PT, R12, UR9, PT ;  /* 0x000000090c007c0b */ /* 0x000fda000bf2e000 */
[----:B------:R-:W-:Y:S05]  /*09e0*/  @!P1 BRA `(.L_x_8) ;  /* 0xfffffff800189947 */ /* 0x000fea000383ffff */
[----:B------:R-:W-:Y:S05]  /*09f0*/  EXIT ;  /* 0x000000000000794d */ /* 0x000fea0003800000 */
        .weak           $__internal_0_$__cuda_sm20_rcp_rn_f32_slowpath
        .type           $__internal_0_$__cuda_sm20_rcp_rn_f32_slowpath,@function
        .size           $__internal_0_$__cuda_sm20_rcp_rn_f32_slowpath,($__internal_1_$__cuda_sm20_sqrt_rn_f32_slowpath - $__internal_0_$__cuda_sm20_rcp_rn_f32_slowpath)
$__internal_0_$__cuda_sm20_rcp_rn_f32_slowpath:
[----:B------:R-:W-:Y:S01]  /*0a00*/  IMAD.SHL.U32 R15, R14, 0x2, RZ ;  /* 0x000000020e0f7824 */ /* 0x000fe200078e00ff */
[----:B------:R-:W-:Y:S04]  /*0a10*/  BSSY.RECONVERGENT B2, `(.L_x_9) ;  /* 0x0000030000027945 */ /* 0x000fe80003800200 */
[----:B------:R-:W-:-:S04]  /*0a20*/  SHF.R.U32.HI R15, RZ, 0x18, R15 ;  /* 0x00000018ff0f7819 */ /* 0x000fc8000001160f */
[----:B------:R-:W-:-:S13]  /*0a30*/  ISETP.NE.U32.AND P1, PT, R15, RZ, PT ;  /* 0x000000ff0f00720c */ /* 0x000fda0003f25070 */
[----:B------:R-:W-:Y:S05]  /*0a40*/  @P1 BRA `(.L_x_10) ;  /* 0x0000000000281947 */ /* 0x000fea0003800000 */
[----:B------:R-:W-:-:S04]  /*0a50*/  SHF.L.U32 R15, R14, 0x1, RZ ;  /* 0x000000010e0f7819 */ /* 0x000fc800000006ff */
[----:B------:R-:W-:-:S13]  /*0a60*/  ISETP.NE.AND P1, PT, R15, RZ, PT ;  /* 0x000000ff0f00720c */ /* 0x000fda0003f25270 */
[----:B------:R-:W-:Y:S01]  /*0a70*/  @P1 FFMA R21, R14, 1.84467440737095516160e+19, RZ ;  /* 0x5f8000000e151823 */ /* 0x000fe200000000ff */
[----:B------:R-:W-:Y:S08]  /*0a80*/  @!P1 MUFU.RCP R17, R14 ;  /* 0x0000000e00119308 */ /* 0x000ff00000001000 */
[----:B------:R-:W0:Y:S02]  /*0a90*/  @P1 MUFU.RCP R22, R21 ;  /* 0x0000001500161308 */ /* 0x000e240000001000 */
[----:B0-----:R-:W-:-:S04]  /*0aa0*/  @P1 FFMA R15, R21, R22, -1 ;  /* 0xbf800000150f1423 */ /* 0x001fc80000000016 */
[----:B------:R-:W-:-:S04]  /*0ab0*/  @P1 FADD.FTZ R15, -R15, -RZ ;  /* 0x800000ff0f0f1221 */ /* 0x000fc80000010100 */
[----:B------:R-:W-:-:S04]  /*0ac0*/  @P1 FFMA R15, R22, R15, R22 ;  /* 0x0000000f160f1223 */ /* 0x000fc80000000016 */
[----:B------:R-:W-:Y:S01]  /*0ad0*/  @P1 FFMA R17, R15, 1.84467440737095516160e+19, RZ ;  /* 0x5f8000000f111823 */ /* 0x000fe200000000ff */
[----:B------:R-:W-:Y:S06]  /*0ae0*/  BRA `(.L_x_11) ;  /* 0x0000000000887947 */ /* 0x000fec0003800000 */
.L_x_10:
[----:B------:R-:W-:-:S05]  /*0af0*/  VIADD R17, R15, 0xffffff03 ;  /* 0xffffff030f117836 */ /* 0x000fca0000000000 */
[----:B------:R-:W-:-:S13]  /*0b00*/  ISETP.GT.U32.AND P1, PT, R17, 0x1, PT ;  /* 0x000000011100780c */ /* 0x000fda0003f24070 */
[----:B------:R-:W-:Y:S05]  /*0b10*/  @P1 BRA `(.L_x_12) ;  /* 0x0000000000781947 */ /* 0x000fea0003800000 */
[----:B------:R-:W-:Y:S01]  /*0b20*/  LOP3.LUT R21, R14, 0x7fffff, RZ, 0xc0, !PT ;  /* 0x007fffff0e157812 */ /* 0x000fe200078ec0ff */
[----:B------:R-:W-:Y:S02]  /*0b30*/  IMAD.MOV.U32 R28, RZ, RZ, 0x3 ;  /* 0x00000003ff1c7424 */ /* 0x000fe400078e00ff */
[----:B------:R-:W-:Y:S01]  /*0b40*/  VIADD R15, R15, 0xffffff04 ;  /* 0xffffff040f0f7836 */ /* 0x000fe20000000000 */
[----:B------:R-:W-:Y:S02]  /*0b50*/  LOP3.LUT R21, R21, 0x3f800000, RZ, 0xfc, !PT ;  /* 0x3f80000015157812 */ /* 0x000fe400078efcff */
[----:B------:R-:W-:Y:S02]  /*0b60*/  SHF.L.U32 R27, R28, R17, RZ ;  /* 0x000000111c1b7219 */ /* 0x000fe400000006ff */
[----:B------:R-:W0:Y:S02]  /*0b70*/  MUFU.RCP R22, R21 ;  /* 0x0000001500167308 */ /* 0x000e240000001000 */
[----:B0-----:R-:W-:-:S04]  /*0b80*/  FFMA R23, R21, R22, -1 ;  /* 0xbf80000015177423 */ /* 0x001fc80000000016 */
[----:B------:R-:W-:-:S04]  /*0b90*/  FADD.FTZ R23, -R23, -RZ ;  /* 0x800000ff17177221 */ /* 0x000fc80000010100 */
[CCC-:B------:R-:W-:Y:S01]  /*0ba0*/  FFMA.RM R25, R22.reuse, R23.reuse, R22.reuse ;  /* 0x0000001716197223 */ /* 0x1c0fe20000004016 */
[----:B------:R-:W-:-:S04]  /*0bb0*/  FFMA.RP R26, R22, R23, R22 ;  /* 0x00000017161a7223 */ /* 0x000fc80000008016 */
[C---:B------:R-:W-:Y:S02]  /*0bc0*/  LOP3.LUT R22, R25.reuse, 0x7fffff, RZ, 0xc0, !PT ;  /* 0x007fffff19167812 */ /* 0x040fe400078ec0ff */
[----:B------:R-:W-:Y:S02]  /*0bd0*/  FSETP.NEU.FTZ.AND P1, PT, R25, R26, PT ;  /* 0x0000001a1900720b */ /* 0x000fe40003f3d000 */
[----:B------:R-:W-:Y:S02]  /*0be0*/  LOP3.LUT R22, R22, 0x800000, RZ, 0xfc, !PT ;  /* 0x0080000016167812 */ /* 0x000fe400078efcff */
[----:B------:R-:W-:Y:S02]  /*0bf0*/  SEL R23, RZ, 0xffffffff, !P1 ;  /* 0xffffffffff177807 */ /* 0x000fe40004800000 */
[----:B------:R-:W-:Y:S02]  /*0c00*/  LOP3.LUT R26, R27, R22, RZ, 0xc0, !PT ;  /* 0x000000161b1a7212 */ /* 0x000fe400078ec0ff */
[----:B------:R-:W-:-:S02]  /*0c10*/  IADD3 R23, PT, PT, -R23, RZ, RZ ;  /* 0x000000ff17177210 */ /* 0x000fc40007ffe1ff */
[-C--:B------:R-:W-:Y:S02]  /*0c20*/  SHF.R.U32.HI R26, RZ, R17.reuse, R26 ;  /* 0x00000011ff1a7219 */ /* 0x080fe4000001161a */
[--C-:B------:R-:W-:Y:S02]  /*0c30*/  LOP3.LUT P2, RZ, R23, R17, R22.reuse, 0xf8, !PT ;  /* 0x0000001117ff7212 */ /* 0x100fe4000784f816 */
[C---:B------:R-:W-:Y:S02]  /*0c40*/  LOP3.LUT P1, RZ, R26.reuse, 0x1, RZ, 0xc0, !PT ;  /* 0x000000011aff7812 */ /* 0x040fe4000782c0ff */
[----:B------:R-:W-:Y:S02]  /*0c50*/  LOP3.LUT P3, RZ, R26, 0x2, RZ, 0xc0, !PT ;  /* 0x000000021aff7812 */ /* 0x000fe4000786c0ff */
[----:B------:R-:W-:Y:S02]  /*0c60*/  SHF.R.U32.HI R15, RZ, R15, R22 ;  /* 0x0000000fff0f7219 */ /* 0x000fe40000011616 */
[----:B------:R-:W-:-:S02]  /*0c70*/  PLOP3.LUT P1, PT, P1, P2, P3, 0xe0, 0x0 ;  /* 0x000000000000781c */ /* 0x000fc40000f25c30 */
[----:B------:R-:W-:Y:S02]  /*0c80*/  LOP3.LUT P2, RZ, R14, 0x7fffff, RZ, 0xc0, !PT ;  /* 0x007fffff0eff7812 */ /* 0x000fe4000784c0ff */
[----:B------:R-:W-:-:S05]  /*0c90*/  SEL R17, RZ, 0x1, !P1 ;  /* 0x00000001ff117807 */ /* 0x000fca0004800000 */
[----:B------:R-:W-:-:S05]  /*0ca0*/  IMAD.MOV R17, RZ, RZ, -R17 ;  /* 0x000000ffff117224 */ /* 0x000fca00078e0a11 */
[----:B------:R-:W-:-:S13]  /*0cb0*/  ISETP.GE.AND P1, PT, R17, RZ, PT ;  /* 0x000000ff1100720c */ /* 0x000fda0003f26270 */
[----:B------:R-:W-:-:S05]  /*0cc0*/  @!P1 IADD3 R15, PT, PT, R15, 0x1, RZ ;  /* 0x000000010f0f9810 */ /* 0x000fca0007ffe0ff */
[----:B------:R-:W-:-:S05]  /*0cd0*/  @!P2 IMAD.SHL.U32 R15, R15, 0x2, RZ ;  /* 0x000000020f0fa824 */ /* 0x000fca00078e00ff */
[----:B------:R-:W-:Y:S01]  /*0ce0*/  LOP3.LUT R17, R15, 0x80000000, R14, 0xf8, !PT ;  /* 0x800000000f117812 */ /* 0x000fe200078ef80e */
[----:B------:R-:W-:Y:S06]  /*0cf0*/  BRA `(.L_x_11) ;  /* 0x0000000000047947 */ /* 0x000fec0003800000 */
.L_x_12:
[----:B------:R0:W1:Y:S02]  /*0d00*/  MUFU.RCP R17, R14 ;  /* 0x0000000e00117308 */ /* 0x0000640000001000 */
.L_x_11:
[----:B------:R-:W-:Y:S05]  /*0d10*/  BSYNC.RECONVERGENT B2 ;  /* 0x0000000000027941 */ /* 0x000fea0003800200 */
.L_x_9:
[----:B------:R-:W-:-:S04]  /*0d20*/  IMAD.MOV.U32 R21, RZ, RZ, 0x0 ;  /* 0x00000000ff157424 */ /* 0x000fc800078e00ff */
[----:B01----:R-:W-:Y:S05]  /*0d30*/  RET.REL.NODEC R20 `(_Z18cuda_kernel_forcesPhS_6float3mm) ;  /* 0xfffffff014b07950 */ /* 0x003fea0003c3ffff */
        .weak           $__internal_1_$__cuda_sm20_sqrt_rn_f32_slowpath
        .type           $__internal_1_$__cuda_sm20_sqrt_rn_f32_slowpath,@function
        .size           $__internal_1_$__cuda_sm20_sqrt_rn_f32_slowpath,(.L_x_16 - $__internal_1_$__cuda_sm20_sqrt_rn_f32_slowpath)
$__internal_1_$__cuda_sm20_sqrt_rn_f32_slowpath:
[----:B------:R-:W-:-:S13]  /*0d40*/  LOP3.LUT P1, RZ, R15, 0x7fffffff, RZ, 0xc0, !PT ;  /* 0x7fffffff0fff7812 */ /* 0x000fda000782c0ff */
[----:B------:R-:W-:Y:S05]  /*0d50*/  @!P1 BRA `(.L_x_13) ;  /* 0x0000000000449947 */ /* 0x000fea0003800000 */
[----:B------:R-:W-:Y:S02]  /*0d60*/  FSETP.GEU.FTZ.AND P1, PT, R15, RZ, PT ;  /* 0x000000ff0f00720b */ /* 0x000fe40003f3e000 */
[----:B------:R-:W-:-:S11]  /*0d70*/  MOV R14, R15 ;  /* 0x0000000f000e7202 */ /* 0x000fd60000000f00 */
[----:B------:R-:W-:Y:S01]  /*0d80*/  @!P1 IMAD.MOV.U32 R15, RZ, RZ, 0x7fffffff ;  /* 0x7fffffffff0f9424 */ /* 0x000fe200078e00ff */
[----:B------:R-:W-:Y:S06]  /*0d90*/  @!P1 BRA `(.L_x_13) ;  /* 0x0000000000349947 */ /* 0x000fec0003800000 */
[----:B------:R-:W-:-:S13]  /*0da0*/  FSETP.GTU.FTZ.AND P1, PT, |R14|, +INF , PT ;  /* 0x7f8000000e00780b */ /* 0x000fda0003f3c200 */
[----:B------:R-:W-:Y:S01]  /*0db0*/  @P1 FADD.FTZ R15, R14, 1 ;  /* 0x3f8000000e0f1421 */ /* 0x000fe20000010000 */
[----:B------:R-:W-:Y:S06]  /*0dc0*/  @P1 BRA `(.L_x_13) ;  /* 0x0000000000281947 */ /* 0x000fec0003800000 */
[----:B------:R-:W-:-:S13]  /*0dd0*/  FSETP.NEU.FTZ.AND P1, PT, |R14|, +INF , PT ;  /* 0x7f8000000e00780b */ /* 0x000fda0003f3d200 */
[----:B------:R-:W-:-:S04]  /*0de0*/  @P1 FFMA R17, R14, 1.84467440737095516160e+19, RZ ;  /* 0x5f8000000e111823 */ /* 0x000fc800000000ff */
[----:B------:R-:W0:Y:S02]  /*0df0*/  @P1 MUFU.RSQ R20, R17 ;  /* 0x0000001100141308 */ /* 0x000e240000001400 */
[----:B0-----:R-:W-:Y:S01]  /*0e00*/  @P1 FMUL.FTZ R22, R17, R20 ;  /* 0x0000001411161220 */ /* 0x001fe20000410000 */
[----:B------:R-:W-:-:S03]  /*0e10*/  @P1 FMUL.FTZ R20, R20, 0.5 ;  /* 0x3f00000014141820 */ /* 0x000fc60000410000 */
[----:B------:R-:W-:-:S04]  /*0e20*/  @P1 FADD.FTZ R15, -R22, -RZ ;  /* 0x800000ff160f1221 */ /* 0x000fc80000010100 */
[----:B------:R-:W-:Y:S01]  /*0e30*/  @P1 FFMA R21, R22, R15, R17 ;  /* 0x0000000f16151223 */ /* 0x000fe20000000011 */
[----:B------:R-:W-:-:S03]  /*0e40*/  @!P1 IMAD.MOV.U32 R15, RZ, RZ, R14 ;  /* 0x000000ffff0f9224 */ /* 0x000fc600078e000e */
[----:B------:R-:W-:-:S04]  /*0e50*/  @P1 FFMA R20, R21, R20, R22 ;  /* 0x0000001415141223 */ /* 0x000fc80000000016 */
[----:B------:R-:W-:-:S07]  /*0e60*/  @P1 FMUL.FTZ R15, R20, 2.3283064365386962891e-10 ;  /* 0x2f800000140f1820 */ /* 0x000fce0000410000 */
.L_x_13:
[----:B------:R-:W-:Y:S01]  /*0e70*/  MOV R17, R15 ;  /* 0x0000000f00117202 */ /* 0x000fe20000000f00 */
[----:B------:R-:W-:Y:S02]  /*0e80*/  HFMA2 R15, -RZ, RZ, 0, 0 ;  /* 0x00000000ff0f7431 */ /* 0x000fe400000001ff */
[----:B------:R-:W-:-:S04]  /*0e90*/  IMAD.MOV.U32 R14, RZ, RZ, R23 ;  /* 0x000000ffff0e7224 */ /* 0x000fc800078e0017 */
[----:B------:R-:W-:Y:S05]  /*0ea0*/  RET.REL.NODEC R14 `(_Z18cuda_kernel_forcesPhS_6float3mm) ;  /* 0xfffffff00e547950 */ /* 0x000fea0003c3ffff */
.L_x_14:
[----:B------:R-:W-:-:S00]  /*0eb0*/  BRA `(.L_x_14) ;  /* 0xfffffffc00fc7947 */ /* 0x000fc0000383ffff */
[----:B------:R-:W-:-:S00]  /*0ec0*/  NOP ;  /* 0x0000000000007918 */ /* 0x000fc00000000000 */
        /* <DEDUP_REMOVED lines=11> */
.L_x_16:


//--------------------- .nv.shared.reserved.0     --------------------------
	.section	.nv.shared.reserved.0,"aw",@nobits
	.weak		__nv_reservedSMEM_offset_0_alias
	.size		__nv_reservedSMEM_offset_0_alias, 0, 64
	.other		__nv_reservedSMEM_offset_0_alias,@"STO_CUDA_RESERVED_SHARED STV_DEFAULT"
__nv_reservedSMEM_offset_0_alias:
	.zero		0
	.zero		64


//--------------------- .nv.constant0._Z18cuda_kernel_forcesPhS_6float3mm --------------------------
	.section	.nv.constant0._Z18cuda_kernel_forcesPhS_6float3mm,"a",@progbits
	.sectionflags	@""
	.align	4
.nv.constant0._Z18cuda_kernel_forcesPhS_6float3mm:
	.zero		944


//--------------------- SYMBOLS --------------------------

	.type		.nv.reservedSmem.offset0,@object
	.size		.nv.reservedSmem.offset0,0x4
